	.headerflags	@"EF_CUDA_TEXMODE_UNIFIED EF_CUDA_64BIT_ADDRESS EF_CUDA_ACCELERATORS EF_CUDA_SM90 EF_CUDA_VIRTUAL_SM(EF_CUDA_SM90)"
	.elftype	@"ET_EXEC"


//--------------------- .nv.info                  --------------------------
	.section	.nv.info,"",@"SHT_CUDA_INFO"
	.align	4


	//----- nvinfo : EIATTR_REGCOUNT
	.align		4
        /*0000*/ 	.byte	0x04, 0x2f
        /*0002*/ 	.short	(.L_3 - .L_2)
	.align		4
.L_2:
        /*0004*/ 	.word	index@(triton_poi_fused_add_6)
        /*0008*/ 	.word	0x00000020


	//----- nvinfo : EIATTR_MIN_STACK_SIZE
	.align		4
.L_3:
        /*000c*/ 	.byte	0x04, 0x12
        /*000e*/ 	.short	(.L_5 - .L_4)
	.align		4
.L_4:
        /*0010*/ 	.word	index@(triton_poi_fused_add_6)
        /*0014*/ 	.word	0x00000000


	//----- nvinfo : EIATTR_FRAME_SIZE
	.align		4
.L_5:
        /*0018*/ 	.byte	0x04, 0x11
        /*001a*/ 	.short	(.L_7 - .L_6)
	.align		4
.L_6:
        /*001c*/ 	.word	index@(triton_poi_fused_add_6)
        /*0020*/ 	.word	0x00000000


	//----- nvinfo : EIATTR_MIN_STACK_SIZE
	.align		4
.L_7:
        /*0024*/ 	.byte	0x04, 0x12
        /*0026*/ 	.short	(.L_9 - .L_8)
	.align		4
.L_8:
        /*0028*/ 	.word	index@(triton_poi_fused_add_6)
        /*002c*/ 	.word	0x00000000
.L_9:


//--------------------- .nv.info.triton_poi_fused_add_6 --------------------------
	.section	.nv.info.triton_poi_fused_add_6,"",@"SHT_CUDA_INFO"
	.sectionflags	@""
	.align	4


	//----- nvinfo : EIATTR_CUDA_API_VERSION
	.align		4
        /*0000*/ 	.byte	0x04, 0x37
        /*0002*/ 	.short	(.L_11 - .L_10)
.L_10:
        /*0004*/ 	.word	0x0000007c


	//----- nvinfo : EIATTR_KPARAM_INFO
	.align		4
.L_11:
        /*0008*/ 	.byte	0x04, 0x17
        /*000a*/ 	.short	(.L_13 - .L_12)
.L_12:
        /*000c*/ 	.word	0x00000000
        /*0010*/ 	.short	0x0008
        /*0012*/ 	.short	0x003c
        /*0014*/ 	.byte	0x00, 0xf0, 0x11, 0x00


	//----- nvinfo : EIATTR_KPARAM_INFO
	.align		4
.L_13:
        /*0018*/ 	.byte	0x04, 0x17
        /*001a*/ 	.short	(.L_15 - .L_14)
.L_14:
        /*001c*/ 	.word	0x00000000
        /*0020*/ 	.short	0x0007
        /*0022*/ 	.short	0x0038
        /*0024*/ 	.byte	0x00, 0xf0, 0x11, 0x00


	//----- nvinfo : EIATTR_KPARAM_INFO
	.align		4
.L_15:
        /*0028*/ 	.byte	0x04, 0x17
        /*002a*/ 	.short	(.L_17 - .L_16)
.L_16:
        /*002c*/ 	.word	0x00000000
        /*0030*/ 	.short	0x0006
        /*0032*/ 	.short	0x0030
        /*0034*/ 	.byte	0x00, 0xf4, 0x21, 0x00


	//----- nvinfo : EIATTR_KPARAM_INFO
	.align		4
.L_17:
        /*0038*/ 	.byte	0x04, 0x17
        /*003a*/ 	.short	(.L_19 - .L_18)
.L_18:
        /*003c*/ 	.word	0x00000000
        /*0040*/ 	.short	0x0005
        /*0042*/ 	.short	0x0028
        /*0044*/ 	.byte	0x00, 0xf4, 0x21, 0x00


	//----- nvinfo : EIATTR_KPARAM_INFO
	.align		4
.L_19:
        /*0048*/ 	.byte	0x04, 0x17
        /*004a*/ 	.short	(.L_21 - .L_20)
.L_20:
        /*004c*/ 	.word	0x00000000
        /*0050*/ 	.short	0x0004
        /*0052*/ 	.short	0x0020
        /*0054*/ 	.byte	0x00, 0xf4, 0x21, 0x00


	//----- nvinfo : EIATTR_KPARAM_INFO
	.align		4
.L_21:
        /*0058*/ 	.byte	0x04, 0x17
        /*005a*/ 	.short	(.L_23 - .L_22)
.L_22:
        /*005c*/ 	.word	0x00000000
        /*0060*/ 	.short	0x0003
        /*0062*/ 	.short	0x0018
        /*0064*/ 	.byte	0x00, 0xf4, 0x21, 0x00


	//----- nvinfo : EIATTR_KPARAM_INFO
	.align		4
.L_23:
        /*0068*/ 	.byte	0x04, 0x17
        /*006a*/ 	.short	(.L_25 - .L_24)
.L_24:
        /*006c*/ 	.word	0x00000000
        /*0070*/ 	.short	0x0002
        /*0072*/ 	.short	0x0010
        /*0074*/ 	.byte	0x00, 0xf4, 0x21, 0x00


	//----- nvinfo : EIATTR_KPARAM_INFO
	.align		4
.L_25:
        /*0078*/ 	.byte	0x04, 0x17
        /*007a*/ 	.short	(.L_27 - .L_26)
.L_26:
        /*007c*/ 	.word	0x00000000
        /*0080*/ 	.short	0x0001
        /*0082*/ 	.short	0x0008
        /*0084*/ 	.byte	0x00, 0xf4, 0x21, 0x00


	//----- nvinfo : EIATTR_KPARAM_INFO
	.align		4
.L_27:
        /*0088*/ 	.byte	0x04, 0x17
        /*008a*/ 	.short	(.L_29 - .L_28)
.L_28:
        /*008c*/ 	.word	0x00000000
        /*0090*/ 	.short	0x0000
        /*0092*/ 	.short	0x0000
        /*0094*/ 	.byte	0x00, 0xf4, 0x21, 0x00


	//----- nvinfo : EIATTR_SPARSE_MMA_MASK
	.align		4
.L_29:
        /*0098*/ 	.byte	0x03, 0x50
        /*009a*/ 	.short	0x0000


	//----- nvinfo : EIATTR_MAXREG_COUNT
	.align		4
        /*009c*/ 	.byte	0x03, 0x1b
        /*009e*/ 	.short	0x00ff


	//----- nvinfo : EIATTR_EXIT_INSTR_OFFSETS
	.align		4
        /*00a0*/ 	.byte	0x04, 0x1c
        /*00a2*/ 	.short	(.L_31 - .L_30)


	//   ....[0]....
.L_30:
        /*00a4*/ 	.word	0x00000d60


	//   ....[1]....
        /*00a8*/ 	.word	0x00000dd0


	//----- nvinfo : EIATTR_REQNTID
	.align		4
.L_31:
        /*00ac*/ 	.byte	0x04, 0x10
        /*00ae*/ 	.short	(.L_33 - .L_32)
.L_32:
        /*00b0*/ 	.word	0x00000080
        /*00b4*/ 	.word	0x00000001
        /*00b8*/ 	.word	0x00000001


	//----- nvinfo : EIATTR_CBANK_PARAM_SIZE
	.align		4
.L_33:
        /*00bc*/ 	.byte	0x03, 0x19
        /*00be*/ 	.short	0x0040


	//----- nvinfo : EIATTR_PARAM_CBANK
	.align		4
        /*00c0*/ 	.byte	0x04, 0x0a
        /*00c2*/ 	.short	(.L_35 - .L_34)
	.align		4
.L_34:
        /*00c4*/ 	.word	index@(.nv.constant0.triton_poi_fused_add_6)
        /*00c8*/ 	.short	0x0210
        /*00ca*/ 	.short	0x0040


	//----- nvinfo : EIATTR_SW_WAR
	.align		4
.L_35:
        /*00cc*/ 	.byte	0x04, 0x36
        /*00ce*/ 	.short	(.L_37 - .L_36)
.L_36:
        /*00d0*/ 	.word	0x00000008
.L_37:


//--------------------- .nv.callgraph             --------------------------
	.section	.nv.callgraph,"",@"SHT_CUDA_CALLGRAPH"
	.align	4
	.sectionentsize	8
	.align		4
        /*0000*/ 	.word	0x00000000
	.align		4
        /*0004*/ 	.word	0xffffffff
	.align		4
        /*0008*/ 	.word	0x00000000
	.align		4
        /*000c*/ 	.word	0xfffffffe
	.align		4
        /*0010*/ 	.word	0x00000000
	.align		4
        /*0014*/ 	.word	0xfffffffd
	.align		4
        /*0018*/ 	.word	0x00000000
	.align		4
        /*001c*/ 	.word	0xfffffffc


//--------------------- .nv.constant4             --------------------------
	.section	.nv.constant4,"a",@progbits
	.align	8
	.align		8
.nv.constant4:
        /*0000*/ 	.dword	_$_str
	.align		8
        /*0008*/ 	.dword	_$_str_$_2


//--------------------- .text.triton_poi_fused_add_6 --------------------------
	.section	.text.triton_poi_fused_add_6,"ax",@progbits
	.sectionflags	@"SHF_BARRIERS=1"
	.align	128
        .global         triton_poi_fused_add_6
        .type           triton_poi_fused_add_6,@function
        .size           triton_poi_fused_add_6,(.L_x_1 - triton_poi_fused_add_6)
        .other          triton_poi_fused_add_6,@"STO_CUDA_ENTRY STV_DEFAULT"
triton_poi_fused_add_6:
.text.triton_poi_fused_add_6:
[----:B------:R-:W0:Y:S08]  /*0000*/  LDC R1, c[0x0][0x28] ;  /* 0x00000a00ff017b82 */ /* 0x000e300000000800 */
[----:B------:R-:W1:Y:S01]  /*0010*/  LDC.64 R14, c[0x0][0x220] ;  /* 0x00008800ff0e7b82 */ /* 0x000e620000000a00 */
[----:B------:R-:W-:Y:S01]  /*0020*/  ULDC.64 UR6, c[0x0][0x208] ;  /* 0x0000820000067ab9 */ /* 0x000fe20000000a00 */
[----:B------:R-:W2:Y:S01]  /*0030*/  S2R R2, SR_TID.X ;  /* 0x0000000000027919 */ /* 0x000ea20000002100 */
[----:B------:R-:W3:Y:S05]  /*0040*/  S2R R24, SR_CTAID.X ;  /* 0x0000000000187919 */ /* 0x000eea0000002500 */
[----:B------:R-:W4:Y:S01]  /*0050*/  LDC.64 R12, c[0x0][0x210] ;  /* 0x00008400ff0c7b82 */ /* 0x000f220000000a00 */
[----:B-1----:R1:W5:Y:S07]  /*0060*/  LDG.E R14, desc[UR6][R14.64] ;  /* 0x000000060e0e7981 */ /* 0x00236e000c1e1900 */
[----:B------:R-:W1:Y:S01]  /*0070*/  LDC.64 R20, c[0x0][0x218] ;  /* 0x00008600ff147b82 */ /* 0x000e620000000a00 */
[----:B------:R-:W-:-:S02]  /*0080*/  CS2R R8, SRZ ;  /* 0x0000000000087805 */ /* 0x000fc4000001ff00 */
[----:B------:R-:W-:Y:S01]  /*0090*/  CS2R R10, SRZ ;  /* 0x00000000000a7805 */ /* 0x000fe2000001ff00 */
[----:B------:R-:W1:Y:S04]  /*00a0*/  S2R R23, SR_CTAID.Y ;  /* 0x0000000000177919 */ /* 0x000e680000002600 */
[----:B------:R-:W4:Y:S01]  /*00b0*/  LDC.64 R4, c[0x0][0x228] ;  /* 0x00008a00ff047b82 */ /* 0x000f220000000a00 */
[C---:B--2---:R-:W-:Y:S01]  /*00c0*/  LOP3.LUT R3, R2.reuse, 0x20, RZ, 0xc0, !PT ;  /* 0x0000002002037812 */ /* 0x044fe200078ec0ff */
[----:B------:R-:W-:Y:S01]  /*00d0*/  IMAD.SHL.U32 R19, R2, 0x4, RZ ;  /* 0x0000000402137824 */ /* 0x000fe200078e00ff */
[----:B------:R-:W-:Y:S02]  /*00e0*/  SHF.R.U32.HI R22, RZ, 0x2, R2 ;  /* 0x00000002ff167819 */ /* 0x000fe40000011602 */
[----:B------:R-:W-:Y:S01]  /*00f0*/  LOP3.LUT R3, R3, 0x40, R2, 0xf8, !PT ;  /* 0x0000004003037812 */ /* 0x000fe200078ef802 */
[----:B---3--:R-:W-:Y:S01]  /*0100*/  IMAD.SHL.U32 R24, R24, 0x10, RZ ;  /* 0x0000001018187824 */ /* 0x008fe200078e00ff */
[----:B------:R-:W-:Y:S01]  /*0110*/  SGXT.U32 R22, R22, 0x2 ;  /* 0x000000021616781a */ /* 0x000fe20000000000 */
[----:B------:R-:W2:Y:S01]  /*0120*/  LDC.64 R16, c[0x0][0x230] ;  /* 0x00008c00ff107b82 */ /* 0x000ea20000000a00 */
[----:B------:R-:W-:-:S02]  /*0130*/  LOP3.LUT R3, R3, 0x10, R2, 0xf8, !PT ;  /* 0x0000001003037812 */ /* 0x000fc400078ef802 */
[----:B------:R-:W-:Y:S02]  /*0140*/  LOP3.LUT R0, R24, 0xc, R19, 0xf8, !PT ;  /* 0x0000000c18007812 */ /* 0x000fe400078ef813 */
[----:B------:R-:W-:Y:S02]  /*0150*/  SHF.R.U32.HI R3, RZ, 0x2, R3 ;  /* 0x00000002ff037819 */ /* 0x000fe40000011603 */
[----:B------:R-:W-:Y:S01]  /*0160*/  ISETP.GE.AND P0, PT, R0, 0x10, PT ;  /* 0x000000100000780c */ /* 0x000fe20003f06270 */
[----:B01----:R-:W3:Y:S01]  /*0170*/  LDG.E R20, desc[UR6][R20.64] ;  /* 0x0000000614147981 */ /* 0x003ee2000c1e1900 */
[----:B------:R-:W-:Y:S01]  /*0180*/  LOP3.LUT R22, R3, R22, RZ, 0xfc, !PT ;  /* 0x0000001603167212 */ /* 0x000fe200078efcff */
[----:B------:R-:W-:-:S05]  /*0190*/  IMAD.SHL.U32 R23, R23, 0x40, RZ ;  /* 0x0000004017177824 */ /* 0x000fca00078e00ff */
[----:B------:R-:W-:Y:S01]  /*01a0*/  LOP3.LUT R3, R23, R22, RZ, 0xfc, !PT ;  /* 0x0000001617037212 */ /* 0x000fe200078efcff */
[----:B--2---:R-:W2:Y:S03]  /*01b0*/  LDG.E R16, desc[UR6][R16.64] ;  /* 0x0000000610107981 */ /* 0x004ea6000c1e1900 */
[C---:B------:R-:W-:Y:S01]  /*01c0*/  ISETP.LT.AND P2, PT, R3.reuse, 0x40, !P0 ;  /* 0x000000400300780c */ /* 0x040fe20004741270 */
[----:B------:R-:W-:Y:S02]  /*01d0*/  IMAD R18, R3, 0x10, R0 ;  /* 0x0000001003127824 */ /* 0x000fe400078e0200 */
[----:B----4-:R-:W2:Y:S02]  /*01e0*/  LDG.E R3, desc[UR6][R4.64] ;  /* 0x0000000604037981 */ /* 0x010ea4000c1e1900 */
[----:B------:R-:W-:-:S08]  /*01f0*/  IMAD.WIDE R6, R18, 0x4, R12 ;  /* 0x0000000412067825 */ /* 0x000fd000078e020c */
[----:B------:R0:W3:Y:S01]  /*0200*/  @P2 LDG.E.EL.128 R8, desc[UR6][R6.64] ;  /* 0x0000000606082981 */ /* 0x0000e2000c2e1d00 */
[----:B------:R-:W-:-:S04]  /*0210*/  LOP3.LUT R15, R2, 0x10, RZ, 0xc0, !PT ;  /* 0x00000010020f7812 */ /* 0x000fc800078ec0ff */
[----:B------:R-:W-:-:S04]  /*0220*/  LOP3.LUT R15, R15, 0x40, R2, 0xf8, !PT ;  /* 0x000000400f0f7812 */ /* 0x000fc800078ef802 */
[----:B------:R-:W-:Y:S01]  /*0230*/  LOP3.LUT R15, R15, 0x20, R2, 0xf8, !PT ;  /* 0x000000200f0f7812 */ /* 0x000fe200078ef802 */
[----:B0-----:R-:W-:-:S03]  /*0240*/  IMAD.MOV.U32 R6, RZ, RZ, 0x3e800000 ;  /* 0x3e800000ff067424 */ /* 0x001fc600078e00ff */
[----:B------:R-:W-:-:S05]  /*0250*/  SHF.R.U32.HI R15, RZ, 0x4, R15 ;  /* 0x00000004ff0f7819 */ /* 0x000fca000001160f */
[----:B------:R-:W-:Y:S01]  /*0260*/  IMAD.IADD R15, R24, 0x1, R15 ;  /* 0x00000001180f7824 */ /* 0x000fe200078e020f */
[----:B------:R-:W0:Y:S01]  /*0270*/  S2UR UR5, SR_CgaCtaId ;  /* 0x00000000000579c3 */ /* 0x000e220000008800 */
[----:B------:R-:W-:Y:S02]  /*0280*/  UMOV UR4, 0x400 ;  /* 0x0000040000047882 */ /* 0x000fe40000000000 */
[----:B0-----:R-:W-:Y:S01]  /*0290*/  UPRMT UR4, UR5, 0x654, UR4 ;  /* 0x0000065405047896 */ /* 0x001fe20008000004 */
[----:B-----5:R-:W-:-:S06]  /*02a0*/  FADD R25, R14, 9.9999997473787516356e-06 ;  /* 0x3727c5ac0e197421 */ /* 0x020fcc0000000000 */
[----:B------:R-:W0:Y:S01]  /*02b0*/  MUFU.SQRT R25, R25 ;  /* 0x0000001900197308 */ /* 0x000e220000002000 */
[----:B------:R-:W-:-:S04]  /*02c0*/  LOP3.LUT R14, R23, 0x3c, R19, 0xf8, !PT ;  /* 0x0000003c170e7812 */ /* 0x000fc800078ef813 */
[----:B------:R-:W-:Y:S02]  /*02d0*/  SHF.R.S32.HI R27, RZ, 0x1f, R14 ;  /* 0x0000001fff1b7819 */ /* 0x000fe4000001140e */
[C---:B0-----:R-:W-:Y:S02]  /*02e0*/  FSETP.GT.AND P3, PT, R25.reuse, 8.50705917302346158658e+37, PT ;  /* 0x7e8000001900780b */ /* 0x041fe40003f64000 */
[----:B------:R-:W-:Y:S02]  /*02f0*/  FSETP.GEU.AND P4, PT, R25, 1.175494350822287508e-38, PT ;  /* 0x008000001900780b */ /* 0x000fe40003f8e000 */
[----:B------:R-:W-:-:S04]  /*0300*/  LEA.HI R27, R27, R14, RZ, 0x4 ;  /* 0x0000000e1b1b7211 */ /* 0x000fc800078f20ff */
[----:B------:R-:W-:-:S05]  /*0310*/  SHF.L.U32 R4, R27, 0x4, RZ ;  /* 0x000000041b047819 */ /* 0x000fca00000006ff */
[----:B------:R-:W-:Y:S01]  /*0320*/  @P3 FMUL R25, R25, 0.25 ;  /* 0x3e80000019193820 */ /* 0x000fe20000400000 */
[----:B------:R-:W-:Y:S02]  /*0330*/  LOP3.LUT R27, R27, 0xfffffff0, RZ, 0xc0, !PT ;  /* 0xfffffff01b1b7812 */ /* 0x000fe400078ec0ff */
[----:B------:R-:W-:Y:S01]  /*0340*/  LOP3.LUT R4, R4, 0xffffff00, RZ, 0xc0, !PT ;  /* 0xffffff0004047812 */ /* 0x000fe200078ec0ff */
[----:B------:R-:W-:Y:S01]  /*0350*/  @!P4 FMUL R25, R25, 16777216 ;  /* 0x4b8000001919c820 */ /* 0x000fe20000400000 */
[----:B------:R-:W-:Y:S02]  /*0360*/  ISETP.GE.AND P1, PT, R14, 0x40, PT ;  /* 0x000000400e00780c */ /* 0x000fe40003f26270 */
[----:B------:R-:W-:Y:S01]  /*0370*/  IADD3 R14, R4, R14, -R27 ;  /* 0x0000000e040e7210 */ /* 0x000fe20007ffe81b */
[----:B------:R-:W0:Y:S01]  /*0380*/  MUFU.RCP R17, R25 ;  /* 0x0000001900117308 */ /* 0x000e220000001000 */
[----:B------:R-:W-:Y:S01]  /*0390*/  IMAD.SHL.U32 R4, R2, 0x100, RZ ;  /* 0x0000010002047824 */ /* 0x000fe200078e00ff */
[----:B------:R-:W-:-:S02]  /*03a0*/  LOP3.LUT R23, R23, 0x20, R22, 0xfe, !PT ;  /* 0x0000002017177812 */ /* 0x000fc400078efe16 */
[----:B------:R-:W-:Y:S02]  /*03b0*/  FSEL R6, R6, 1, P3 ;  /* 0x3f80000006067808 */ /* 0x000fe40001800000 */
[----:B------:R-:W-:Y:S01]  /*03c0*/  LOP3.LUT R21, R4, 0x300, RZ, 0xc0, !PT ;  /* 0x0000030004157812 */ /* 0x000fe200078ec0ff */
[----:B------:R-:W-:Y:S01]  /*03d0*/  VIADD R4, R15, 0x8 ;  /* 0x000000080f047836 */ /* 0x000fe20000000000 */
[C---:B------:R-:W-:Y:S02]  /*03e0*/  LEA R0, R23.reuse, R0, 0x4 ;  /* 0x0000000017007211 */ /* 0x040fe400078e20ff */
[----:B------:R-:W-:Y:S01]  /*03f0*/  ISETP.LT.AND P0, PT, R23, 0x40, !P0 ;  /* 0x000000401700780c */ /* 0x000fe20004701270 */
[----:B------:R-:W-:Y:S01]  /*0400*/  @!P4 FMUL R6, R6, 16777216 ;  /* 0x4b8000000606c820 */ /* 0x000fe20000400000 */
[C---:B------:R-:W-:Y:S02]  /*0410*/  LOP3.LUT R5, R21.reuse, 0x40, RZ, 0xfc, !PT ;  /* 0x0000004015057812 */ /* 0x040fe400078efcff */
[----:B------:R-:W-:-:S02]  /*0420*/  LOP3.LUT R23, R21, 0x80, RZ, 0xfc, !PT ;  /* 0x0000008015177812 */ /* 0x000fc400078efcff */
[----:B------:R-:W-:Y:S02]  /*0430*/  LOP3.LUT R24, R22, R21, RZ, 0xfc, !PT ;  /* 0x0000001516187212 */ /* 0x000fe400078efcff */
[----:B------:R-:W-:Y:S01]  /*0440*/  LOP3.LUT R7, R21, 0xc0, RZ, 0xfc, !PT ;  /* 0x000000c015077812 */ /* 0x000fe200078efcff */
[----:B0-----:R-:W-:Y:S01]  /*0450*/  FMUL R17, R17, R6 ;  /* 0x0000000611117220 */ /* 0x001fe20000400000 */
[-C--:B------:R-:W-:Y:S02]  /*0460*/  LEA.HI R21, R21, R24.reuse, RZ, 0x1c ;  /* 0x0000001815157211 */ /* 0x080fe400078fe0ff */
[-C--:B------:R-:W-:Y:S02]  /*0470*/  LEA.HI R22, R5, R24.reuse, RZ, 0x1c ;  /* 0x0000001805167211 */ /* 0x080fe400078fe0ff */
[-C--:B------:R-:W-:Y:S02]  /*0480*/  LEA.HI R23, R23, R24.reuse, RZ, 0x1c ;  /* 0x0000001817177211 */ /* 0x080fe400078fe0ff */
[----:B------:R-:W-:-:S02]  /*0490*/  LEA.HI R24, R7, R24, RZ, 0x1c ;  /* 0x0000001807187211 */ /* 0x000fc400078fe0ff */
[----:B------:R-:W-:Y:S02]  /*04a0*/  CS2R R6, SRZ ;  /* 0x0000000000067805 */ /* 0x000fe4000001ff00 */
[----:B------:R-:W-:Y:S02]  /*04b0*/  ISETP.LT.AND P3, PT, R4, 0x10, !P1 ;  /* 0x000000100400780c */ /* 0x000fe40004f61270 */
[----:B------:R-:W-:Y:S01]  /*04c0*/  CS2R R4, SRZ ;  /* 0x0000000000047805 */ /* 0x000fe2000001ff00 */
[----:B------:R-:W-:-:S05]  /*04d0*/  IMAD.WIDE R12, R0, 0x4, R12 ;  /* 0x00000004000c7825 */ /* 0x000fca00078e020c */
[----:B------:R0:W4:Y:S01]  /*04e0*/  @P0 LDG.E.EL.128 R4, desc[UR6][R12.64] ;  /* 0x000000060c040981 */ /* 0x000122000c2e1d00 */
[C---:B---3--:R-:W-:Y:S01]  /*04f0*/  FADD R8, -R20.reuse, R8 ;  /* 0x0000000814087221 */ /* 0x048fe20000000100 */
[----:B0-----:R-:W0:Y:S01]  /*0500*/  LDC.64 R12, c[0x0][0x238] ;  /* 0x00008e00ff0c7b82 */ /* 0x001e220000000a00 */
[----:B------:R-:W-:Y:S02]  /*0510*/  FADD R28, -R20, R9 ;  /* 0x00000009141c7221 */ /* 0x000fe40000000100 */
[-C--:B------:R-:W-:Y:S01]  /*0520*/  FMUL R8, R8, R17.reuse ;  /* 0x0000001108087220 */ /* 0x080fe20000400000 */
[----:B------:R-:W-:Y:S01]  /*0530*/  FADD R10, -R20, R10 ;  /* 0x0000000a140a7221 */ /* 0x000fe20000000100 */
[-C--:B------:R-:W-:Y:S01]  /*0540*/  FMUL R9, R28, R17.reuse ;  /* 0x000000111c097220 */ /* 0x080fe20000400000 */
[----:B------:R-:W-:Y:S01]  /*0550*/  ISETP.LT.AND P1, PT, R15, 0x10, !P1 ;  /* 0x000000100f00780c */ /* 0x000fe20004f21270 */
[----:B------:R-:W-:Y:S01]  /*0560*/  FADD R26, -R20, R11 ;  /* 0x0000000b141a7221 */ /* 0x000fe20000000100 */
[----:B------:R-:W-:Y:S01]  /*0570*/  LEA R21, R21, UR4, 0x2 ;  /* 0x0000000415157c11 */ /* 0x000fe2000f8e10ff */
[C-C-:B--2---:R-:W-:Y:S01]  /*0580*/  FFMA R8, R3.reuse, R8, R16.reuse ;  /* 0x0000000803087223 */ /* 0x144fe20000000010 */
[----:B------:R-:W-:Y:S01]  /*0590*/  LEA R22, R22, UR4, 0x2 ;  /* 0x0000000416167c11 */ /* 0x000fe2000f8e10ff */
[----:B------:R-:W-:Y:S01]  /*05a0*/  FMUL R11, R10, R17 ;  /* 0x000000110a0b7220 */ /* 0x000fe20000400000 */
[----:B------:R-:W-:Y:S01]  /*05b0*/  FFMA R29, R3, R9, R16 ;  /* 0x00000009031d7223 */ /* 0x000fe20000000010 */
[----:B------:R-:W-:-:S02]  /*05c0*/  IMAD R15, R15, 0x10, R14 ;  /* 0x000000100f0f7824 */ /* 0x000fc400078e020e */
[----:B------:R-:W-:Y:S01]  /*05d0*/  FMUL R25, R26, R17 ;  /* 0x000000111a197220 */ /* 0x000fe20000400000 */
[----:B------:R-:W-:Y:S01]  /*05e0*/  LEA R23, R23, UR4, 0x2 ;  /* 0x0000000417177c11 */ /* 0x000fe2000f8e10ff */
[----:B------:R-:W-:Y:S01]  /*05f0*/  FFMA R26, R3, R11, R16 ;  /* 0x0000000b031a7223 */ /* 0x000fe20000000010 */
[----:B------:R1:W-:Y:S01]  /*0600*/  STS [R21], R8 ;  /* 0x0000000815007388 */ /* 0x0003e20000000800 */
[----:B------:R-:W-:Y:S01]  /*0610*/  CS2R R10, SRZ ;  /* 0x00000000000a7805 */ /* 0x000fe2000001ff00 */
[----:B------:R-:W-:Y:S02]  /*0620*/  VIADD R27, R15, 0x80 ;  /* 0x000000800f1b7836 */ /* 0x000fe40000000000 */
[----:B------:R0:W-:Y:S01]  /*0630*/  STS [R22+0x100], R29 ;  /* 0x0001001d16007388 */ /* 0x0001e20000000800 */
[----:B-1----:R-:W-:-:S03]  /*0640*/  CS2R R8, SRZ ;  /* 0x0000000000087805 */ /* 0x002fc6000001ff00 */
[----:B------:R1:W-:Y:S01]  /*0650*/  STS [R23+0x200], R26 ;  /* 0x0002001a17007388 */ /* 0x0003e20000000800 */
[----:B0-----:R-:W-:Y:S01]  /*0660*/  IMAD.WIDE R28, R15, 0x4, R12 ;  /* 0x000000040f1c7825 */ /* 0x001fe200078e020c */
[----:B------:R-:W-:-:S04]  /*0670*/  CS2R R14, SRZ ;  /* 0x00000000000e7805 */ /* 0x000fc8000001ff00 */
[----:B------:R0:W2:Y:S01]  /*0680*/  @P1 LDG.E.EL.128 R8, desc[UR6][R28.64] ;  /* 0x000000061c081981 */ /* 0x0000a2000c2e1d00 */
[----:B-1----:R-:W-:Y:S01]  /*0690*/  IMAD.WIDE R26, R27, 0x4, R12 ;  /* 0x000000041b1a7825 */ /* 0x002fe200078e020c */
[----:B------:R-:W-:-:S06]  /*06a0*/  CS2R R12, SRZ ;  /* 0x00000000000c7805 */ /* 0x000fcc000001ff00 */
[----:B------:R1:W3:Y:S01]  /*06b0*/  @P3 LDG.E.EL.128 R12, desc[UR6][R26.64] ;  /* 0x000000061a0c3981 */ /* 0x0002e2000c2e1d00 */
[----:B------:R-:W-:Y:S01]  /*06c0*/  LEA R24, R24, UR4, 0x2 ;  /* 0x0000000418187c11 */ /* 0x000fe2000f8e10ff */
[----:B------:R-:W-:-:S05]  /*06d0*/  FFMA R25, R3, R25, R16 ;  /* 0x0000001903197223 */ /* 0x000fca0000000010 */
[----:B------:R5:W-:Y:S01]  /*06e0*/  STS [R24+0x300], R25 ;  /* 0x0003001918007388 */ /* 0x000be20000000800 */
[----:B0-----:R-:W-:Y:S02]  /*06f0*/  SHF.R.U32.HI R29, RZ, 0x2, R2 ;  /* 0x00000002ff1d7819 */ /* 0x001fe40000011602 */
[----:B-----5:R-:W-:Y:S02]  /*0700*/  LOP3.LUT R25, R19, 0x1fc, RZ, 0xc0, !PT ;  /* 0x000001fc13197812 */ /* 0x020fe400078ec0ff */
[----:B------:R-:W-:-:S04]  /*0710*/  LOP3.LUT R29, R29, 0x1c, RZ, 0xc0, !PT ;  /* 0x0000001c1d1d7812 */ /* 0x000fc800078ec0ff */
[----:B------:R-:W-:Y:S01]  /*0720*/  IADD3 R29, R25, R29, RZ ;  /* 0x0000001d191d7210 */ /* 0x000fe20007ffe0ff */
[C---:B----4-:R-:W-:Y:S01]  /*0730*/  FADD R4, -R20.reuse, R4 ;  /* 0x0000000414047221 */ /* 0x050fe20000000100 */
[----:B------:R-:W-:-:S03]  /*0740*/  FADD R5, -R20, R5 ;  /* 0x0000000514057221 */ /* 0x000fc60000000100 */
[----:B------:R-:W-:Y:S01]  /*0750*/  FMUL R4, R4, R17 ;  /* 0x0000001104047220 */ /* 0x000fe20000400000 */
[----:B------:R-:W-:-:S03]  /*0760*/  FADD R6, -R20, R6 ;  /* 0x0000000614067221 */ /* 0x000fc60000000100 */
[--C-:B-1----:R-:W-:Y:S01]  /*0770*/  FFMA R26, R3, R4, R16.reuse ;  /* 0x00000004031a7223 */ /* 0x102fe20000000010 */
[----:B------:R-:W-:Y:S01]  /*0780*/  FADD R4, -R20, R7 ;  /* 0x0000000714047221 */ /* 0x000fe20000000100 */
[-C--:B------:R-:W-:Y:S01]  /*0790*/  FMUL R5, R5, R17.reuse ;  /* 0x0000001105057220 */ /* 0x080fe20000400000 */
[-C--:B------:R-:W-:Y:S02]  /*07a0*/  FMUL R7, R6, R17.reuse ;  /* 0x0000001106077220 */ /* 0x080fe40000400000 */
[----:B------:R-:W-:Y:S01]  /*07b0*/  FMUL R27, R4, R17 ;  /* 0x00000011041b7220 */ /* 0x000fe20000400000 */
[C-C-:B------:R-:W-:Y:S01]  /*07c0*/  FFMA R5, R3.reuse, R5, R16.reuse ;  /* 0x0000000503057223 */ /* 0x140fe20000000010 */
[C-C-:B------:R-:W-:Y:S02]  /*07d0*/  FFMA R7, R3.reuse, R7, R16.reuse ;  /* 0x0000000703077223 */ /* 0x140fe40000000010 */
[----:B------:R-:W-:Y:S01]  /*07e0*/  FFMA R27, R3, R27, R16 ;  /* 0x0000001b031b7223 */ /* 0x000fe20000000010 */
[----:B------:R0:W-:Y:S04]  /*07f0*/  STS [R21+0x80], R26 ;  /* 0x0000801a15007388 */ /* 0x0001e80000000800 */
[----:B------:R1:W-:Y:S01]  /*0800*/  STS [R22+0x180], R5 ;  /* 0x0001800516007388 */ /* 0x0003e20000000800 */
[----:B------:R-:W-:-:S03]  /*0810*/  LOP3.LUT R4, R25, 0x200, RZ, 0xfc, !PT ;  /* 0x0000020019047812 */ /* 0x000fc600078efcff */
[----:B------:R-:W-:Y:S04]  /*0820*/  STS [R23+0x280], R7 ;  /* 0x0002800717007388 */ /* 0x000fe80000000800 */
[----:B------:R4:W-:Y:S01]  /*0830*/  STS [R24+0x380], R27 ;  /* 0x0003801b18007388 */ /* 0x0009e20000000800 */
[----:B0-----:R-:W-:-:S04]  /*0840*/  SHF.R.U32.HI R26, RZ, 0x4, R4 ;  /* 0x00000004ff1a7819 */ /* 0x001fc80000011604 */
[----:B-1----:R-:W-:Y:S01]  /*0850*/  LOP3.LUT R22, R26, 0x3c, RZ, 0xc0, !PT ;  /* 0x0000003c1a167812 */ /* 0x002fe200078ec0ff */
[----:B------:R-:W0:Y:S01]  /*0860*/  S2R R21, SR_TID.X ;  /* 0x0000000000157919 */ /* 0x000e220000002100 */
[----:B------:R-:W-:Y:S01]  /*0870*/  LEA R5, R29, UR4, 0x2 ;  /* 0x000000041d057c11 */ /* 0x000fe2000f8e10ff */
[C---:B--2---:R-:W-:Y:S02]  /*0880*/  FADD R4, -R20.reuse, R9 ;  /* 0x0000000914047221 */ /* 0x044fe40000000100 */
[----:B------:R-:W-:Y:S02]  /*0890*/  IMAD.IADD R9, R25, 0x1, R22 ;  /* 0x0000000119097824 */ /* 0x000fe400078e0216 */
[C---:B------:R-:W-:Y:S01]  /*08a0*/  FADD R28, -R20.reuse, R8 ;  /* 0x00000008141c7221 */ /* 0x040fe20000000100 */
[C---:B------:R-:W-:Y:S01]  /*08b0*/  FADD R6, -R20.reuse, R10 ;  /* 0x0000000a14067221 */ /* 0x040fe20000000100 */
[C---:B------:R-:W-:Y:S01]  /*08c0*/  FADD R8, -R20.reuse, R11 ;  /* 0x0000000b14087221 */ /* 0x040fe20000000100 */
[----:B------:R-:W-:Y:S01]  /*08d0*/  LEA R9, R9, UR4, 0x2 ;  /* 0x0000000409097c11 */ /* 0x000fe2000f8e10ff */
[C---:B---3--:R-:W-:Y:S01]  /*08e0*/  FADD R10, -R20.reuse, R12 ;  /* 0x0000000c140a7221 */ /* 0x048fe20000000100 */
[C---:B----4-:R-:W-:Y:S01]  /*08f0*/  FADD R24, -R20.reuse, R13 ;  /* 0x0000000d14187221 */ /* 0x050fe20000000100 */
[C---:B------:R-:W-:Y:S01]  /*0900*/  FADD R22, -R20.reuse, R14 ;  /* 0x0000000e14167221 */ /* 0x040fe20000000100 */
[----:B------:R-:W-:Y:S01]  /*0910*/  FADD R20, -R20, R15 ;  /* 0x0000000f14147221 */ /* 0x000fe20000000100 */
[C---:B------:R-:W-:Y:S01]  /*0920*/  FMUL R12, R17.reuse, R4 ;  /* 0x00000004110c7220 */ /* 0x040fe20000400000 */
[C---:B------:R-:W-:Y:S01]  /*0930*/  FMUL R29, R17.reuse, R6 ;  /* 0x00000006111d7220 */ /* 0x040fe20000400000 */
[----:B------:R-:W-:Y:S01]  /*0940*/  BAR.SYNC.DEFER_BLOCKING 0x0 ;  /* 0x0000000000007b1d */ /* 0x000fe20000010000 */
[C---:B------:R-:W-:Y:S01]  /*0950*/  FMUL R27, R17.reuse, R8 ;  /* 0x00000008111b7220 */ /* 0x040fe20000400000 */
[C---:B------:R-:W-:Y:S01]  /*0960*/  FMUL R15, R17.reuse, R10 ;  /* 0x0000000a110f7220 */ /* 0x040fe20000400000 */
[C---:B------:R-:W-:Y:S01]  /*0970*/  FMUL R14, R17.reuse, R28 ;  /* 0x0000001c110e7220 */ /* 0x040fe20000400000 */
[C---:B------:R-:W-:Y:S01]  /*0980*/  FMUL R23, R17.reuse, R24 ;  /* 0x0000001811177220 */ /* 0x040fe20000400000 */
[C---:B------:R-:W-:Y:S01]  /*0990*/  FMUL R13, R17.reuse, R22 ;  /* 0x00000016110d7220 */ /* 0x040fe20000400000 */
[----:B------:R-:W-:Y:S01]  /*09a0*/  FMUL R17, R17, R20 ;  /* 0x0000001411117220 */ /* 0x000fe20000400000 */
[----:B------:R-:W-:Y:S01]  /*09b0*/  LOP3.LUT R20, R2, 0x10, RZ, 0xc0, !PT ;  /* 0x0000001002147812 */ /* 0x000fe200078ec0ff */
[----:B------:R-:W1:Y:S04]  /*09c0*/  LDS.128 R4, [R5] ;  /* 0x0000000005047984 */ /* 0x000e680000000c00 */
[----:B------:R-:W2:Y:S01]  /*09d0*/  LDS.128 R8, [R9+0x800] ;  /* 0x0008000009087984 */ /* 0x000ea20000000c00 */
[----:B------:R-:W-:-:S04]  /*09e0*/  LOP3.LUT R20, R20, 0x40, R2, 0xf8, !PT ;  /* 0x0000004014147812 */ /* 0x000fc800078ef802 */
[----:B0-----:R-:W-:Y:S01]  /*09f0*/  LOP3.LUT R20, R20, 0x20, R21, 0xf8, !PT ;  /* 0x0000002014147812 */ /* 0x001fe200078ef815 */
[----:B------:R-:W-:-:S03]  /*0a00*/  IMAD.SHL.U32 R21, R2, 0x40, RZ ;  /* 0x0000004002157824 */ /* 0x000fc600078e00ff */
[----:B------:R-:W-:Y:S02]  /*0a10*/  SHF.R.U32.HI R2, RZ, 0x4, R20 ;  /* 0x00000004ff027819 */ /* 0x000fe40000011614 */
[----:B------:R-:W-:Y:S01]  /*0a20*/  LOP3.LUT R21, R21, 0x3c0, RZ, 0xc0, !PT ;  /* 0x000003c015157812 */ /* 0x000fe200078ec0ff */
[C-C-:B------:R-:W-:Y:S01]  /*0a30*/  FFMA R14, R3.reuse, R14, R16.reuse ;  /* 0x0000000e030e7223 */ /* 0x140fe20000000010 */
[C-C-:B------:R-:W-:Y:S01]  /*0a40*/  FFMA R12, R3.reuse, R12, R16.reuse ;  /* 0x0000000c030c7223 */ /* 0x140fe20000000010 */
[C-C-:B------:R-:W-:Y:S01]  /*0a50*/  FFMA R29, R3.reuse, R29, R16.reuse ;  /* 0x0000001d031d7223 */ /* 0x140fe20000000010 */
[C-C-:B------:R-:W-:Y:S01]  /*0a60*/  FFMA R20, R3.reuse, R27, R16.reuse ;  /* 0x0000001b03147223 */ /* 0x140fe20000000010 */
[C-C-:B------:R-:W-:Y:S01]  /*0a70*/  FFMA R15, R3.reuse, R15, R16.reuse ;  /* 0x0000000f030f7223 */ /* 0x140fe20000000010 */
[C-C-:B------:R-:W-:Y:S01]  /*0a80*/  FFMA R22, R3.reuse, R23, R16.reuse ;  /* 0x0000001703167223 */ /* 0x140fe20000000010 */
[C-C-:B------:R-:W-:Y:S01]  /*0a90*/  FFMA R13, R3.reuse, R13, R16.reuse ;  /* 0x0000000d030d7223 */ /* 0x140fe20000000010 */
[----:B------:R-:W-:Y:S01]  /*0aa0*/  FFMA R16, R3, R17, R16 ;  /* 0x0000001103107223 */ /* 0x000fe20000000010 */
[----:B------:R-:W-:-:S02]  /*0ab0*/  LOP3.LUT R24, R2, R21, RZ, 0xfc, !PT ;  /* 0x0000001502187212 */ /* 0x000fc400078efcff */
[C---:B------:R-:W-:Y:S02]  /*0ac0*/  LOP3.LUT R17, R21.reuse, 0x10, RZ, 0xfc, !PT ;  /* 0x0000001015117812 */ /* 0x040fe400078efcff */
[C---:B------:R-:W-:Y:S02]  /*0ad0*/  LOP3.LUT R3, R21.reuse, 0x20, RZ, 0xfc, !PT ;  /* 0x0000002015037812 */ /* 0x040fe400078efcff */
[C---:B------:R-:W-:Y:S02]  /*0ae0*/  LOP3.LUT R23, R21.reuse, 0x30, RZ, 0xfc, !PT ;  /* 0x0000003015177812 */ /* 0x040fe400078efcff */
[-C--:B------:R-:W-:Y:S02]  /*0af0*/  LEA.HI R21, R21, R24.reuse, RZ, 0x1c ;  /* 0x0000001815157211 */ /* 0x080fe400078fe0ff */
[-C--:B------:R-:W-:Y:S02]  /*0b00*/  LEA.HI R17, R17, R24.reuse, RZ, 0x1c ;  /* 0x0000001811117211 */ /* 0x080fe400078fe0ff */
[----:B------:R-:W-:-:S02]  /*0b10*/  LEA.HI R2, R3, R24, RZ, 0x1c ;  /* 0x0000001803027211 */ /* 0x000fc400078fe0ff */
[----:B------:R-:W-:Y:S01]  /*0b20*/  LEA.HI R3, R23, R24, RZ, 0x1c ;  /* 0x0000001817037211 */ /* 0x000fe200078fe0ff */
[----:B-1----:R-:W-:Y:S01]  /*0b30*/  FADD R4, R4, R14 ;  /* 0x0000000e04047221 */ /* 0x002fe20000000000 */
[----:B------:R-:W-:Y:S01]  /*0b40*/  FADD R5, R5, R12 ;  /* 0x0000000c05057221 */ /* 0x000fe20000000000 */
[----:B------:R-:W-:Y:S01]  /*0b50*/  LEA R21, R21, UR4, 0x2 ;  /* 0x0000000415157c11 */ /* 0x000fe2000f8e10ff */
[----:B------:R-:W-:Y:S01]  /*0b60*/  BAR.SYNC.DEFER_BLOCKING 0x0 ;  /* 0x0000000000007b1d */ /* 0x000fe20000010000 */
[----:B--2---:R-:W-:Y:S01]  /*0b70*/  FADD R10, R10, R13 ;  /* 0x0000000d0a0a7221 */ /* 0x004fe20000000000 */
[----:B------:R-:W-:Y:S01]  /*0b80*/  LEA R12, R17, UR4, 0x2 ;  /* 0x00000004110c7c11 */ /* 0x000fe2000f8e10ff */
[----:B------:R-:W-:Y:S01]  /*0b90*/  FADD R29, R6, R29 ;  /* 0x0000001d061d7221 */ /* 0x000fe20000000000 */
[----:B------:R-:W-:Y:S01]  /*0ba0*/  LEA R13, R2, UR4, 0x2 ;  /* 0x00000004020d7c11 */ /* 0x000fe2000f8e10ff */
[----:B------:R-:W-:Y:S01]  /*0bb0*/  FADD R20, R7, R20 ;  /* 0x0000001407147221 */ /* 0x000fe20000000000 */
[----:B------:R-:W-:Y:S01]  /*0bc0*/  LEA R14, R3, UR4, 0x2 ;  /* 0x00000004030e7c11 */ /* 0x000fe2000f8e10ff */
[----:B------:R-:W-:Y:S01]  /*0bd0*/  FADD R8, R8, R15 ;  /* 0x0000000f08087221 */ /* 0x000fe20000000000 */
[----:B------:R-:W-:Y:S01]  /*0be0*/  FADD R9, R9, R22 ;  /* 0x0000001609097221 */ /* 0x000fe20000000000 */
[----:B------:R-:W-:Y:S01]  /*0bf0*/  FADD R11, R11, R16 ;  /* 0x000000100b0b7221 */ /* 0x000fe20000000000 */
[----:B------:R-:W-:Y:S01]  /*0c00*/  STS [R21], R4 ;  /* 0x0000000415007388 */ /* 0x000fe20000000800 */
[----:B------:R-:W-:Y:S01]  /*0c10*/  SHF.R.U32.HI R6, RZ, 0x4, R19 ;  /* 0x00000004ff067819 */ /* 0x000fe20000011613 */
[----:B------:R-:W0:Y:S02]  /*0c20*/  LDC.64 R2, c[0x0][0x240] ;  /* 0x00009000ff027b82 */ /* 0x000e240000000a00 */
[----:B------:R-:W-:Y:S04]  /*0c30*/  STS [R12+0x40], R5 ;  /* 0x000040050c007388 */ /* 0x000fe80000000800 */
[----:B------:R-:W-:Y:S04]  /*0c40*/  STS [R13+0x80], R29 ;  /* 0x0000801d0d007388 */ /* 0x000fe80000000800 */
[----:B------:R-:W-:Y:S04]  /*0c50*/  STS [R14+0xc0], R20 ;  /* 0x0000c0140e007388 */ /* 0x000fe80000000800 */
[----:B------:R-:W-:Y:S04]  /*0c60*/  STS [R21+0x20], R8 ;  /* 0x0000200815007388 */ /* 0x000fe80000000800 */
[----:B------:R-:W-:Y:S04]  /*0c70*/  STS [R12+0x60], R9 ;  /* 0x000060090c007388 */ /* 0x000fe80000000800 */
[----:B------:R-:W-:Y:S04]  /*0c80*/  STS [R13+0xa0], R10 ;  /* 0x0000a00a0d007388 */ /* 0x000fe80000000800 */
[----:B------:R-:W-:Y:S01]  /*0c90*/  STS [R14+0xe0], R11 ;  /* 0x0000e00b0e007388 */ /* 0x000fe20000000800 */
[----:B------:R-:W-:-:S04]  /*0ca0*/  SGXT.U32 R6, R6, 0x5 ;  /* 0x000000050606781a */ /* 0x000fc80000000000 */
[----:B------:R-:W-:-:S04]  /*0cb0*/  IADD3 R6, R25, R6, RZ ;  /* 0x0000000619067210 */ /* 0x000fc80007ffe0ff */
[----:B------:R-:W-:Y:S01]  /*0cc0*/  LEA R15, R6, UR4, 0x2 ;  /* 0x00000004060f7c11 */ /* 0x000fe2000f8e10ff */
[----:B------:R-:W-:Y:S06]  /*0cd0*/  BAR.SYNC.DEFER_BLOCKING 0x0 ;  /* 0x0000000000007b1d */ /* 0x000fec0000010000 */
[----:B------:R-:W-:Y:S04]  /*0ce0*/  LDS R4, [R15] ;  /* 0x000000000f047984 */ /* 0x000fe80000000800 */
[----:B------:R-:W-:Y:S04]  /*0cf0*/  LDS R5, [R15+0x4] ;  /* 0x000004000f057984 */ /* 0x000fe80000000800 */
[----:B------:R-:W-:Y:S04]  /*0d00*/  LDS R6, [R15+0x8] ;  /* 0x000008000f067984 */ /* 0x000fe80000000800 */
[----:B------:R-:W1:Y:S01]  /*0d10*/  LDS R7, [R15+0xc] ;  /* 0x00000c000f077984 */ /* 0x000e620000000800 */
[----:B------:R-:W-:-:S02]  /*0d20*/  IMAD.IADD R25, R25, 0x1, R26 ;  /* 0x0000000119197824 */ /* 0x000fc400078e021a */
[----:B0-----:R-:W-:-:S03]  /*0d30*/  IMAD.WIDE R18, R18, 0x4, R2 ;  /* 0x0000000412127825 */ /* 0x001fc600078e0202 */
[----:B------:R-:W-:Y:S02]  /*0d40*/  LEA R25, R25, UR4, 0x2 ;  /* 0x0000000419197c11 */ /* 0x000fe4000f8e10ff */
[----:B-1----:R0:W-:Y:S02]  /*0d50*/  @P2 STG.E.128 desc[UR6][R18.64], R4 ;  /* 0x0000000412002986 */ /* 0x0021e4000c101d06 */
[----:B0-----:R-:W-:Y:S05]  /*0d60*/  @!P0 EXIT ;  /* 0x000000000000894d */ /* 0x001fea0003800000 */
[----:B0-----:R-:W-:Y:S01]  /*0d70*/  LDS R4, [R25+0x800] ;  /* 0x0008000019047984 */ /* 0x001fe20000000800 */
[----:B------:R-:W-:-:S03]  /*0d80*/  IMAD.WIDE R2, R0, 0x4, R2 ;  /* 0x0000000400027825 */ /* 0x000fc600078e0202 */
[----:B------:R-:W-:Y:S04]  /*0d90*/  LDS R5, [R25+0x804] ;  /* 0x0008040019057984 */ /* 0x000fe80000000800 */
[----:B------:R-:W-:Y:S04]  /*0da0*/  LDS R6, [R25+0x808] ;  /* 0x0008080019067984 */ /* 0x000fe80000000800 */
[----:B------:R-:W0:Y:S04]  /*0db0*/  LDS R7, [R25+0x80c] ;  /* 0x00080c0019077984 */ /* 0x000e280000000800 */
[----:B0-----:R-:W-:Y:S01]  /*0dc0*/  STG.E.128 desc[UR6][R2.64], R4 ;  /* 0x0000000402007986 */ /* 0x001fe2000c101d06 */
[----:B------:R-:W-:Y:S05]  /*0dd0*/  EXIT ;  /* 0x000000000000794d */ /* 0x000fea0003800000 */
.L_x_0:
[----:B------:R-:W-:-:S00]  /*0de0*/  BRA `(.L_x_0) ;  /* 0xfffffffc00fc7947 */ /* 0x000fc0000383ffff */
[----:B------:R-:W-:-:S00]  /*0df0*/  NOP ;  /* 0x0000000000007918 */ /* 0x000fc00000000000 */
        /* <DEDUP_REMOVED lines=8> */
.L_x_1:


//--------------------- .nv.global.init           --------------------------
	.section	.nv.global.init,"aw",@progbits
.nv.global.init:
	.type		_$_str,@object
	.size		_$_str,(_$_str_$_2 - _$_str)
_$_str:
        /*0000*/ 	.byte	0x5f, 0x5f, 0x43, 0x55, 0x44, 0x41, 0x5f, 0x46, 0x54, 0x5a, 0x00
	.type		_$_str_$_2,@object
	.size		_$_str_$_2,(.L_1 - _$_str_$_2)
_$_str_$_2:
        /*000b*/ 	.byte	0x5f, 0x5f, 0x43, 0x55, 0x44, 0x41, 0x5f, 0x50, 0x52, 0x45, 0x43, 0x5f, 0x53, 0x51, 0x52, 0x54
        /*001b*/ 	.byte	0x00
.L_1:


//--------------------- .nv.shared.triton_poi_fused_add_6 --------------------------
	.section	.nv.shared.triton_poi_fused_add_6,"aw",@nobits
	.sectionflags	@""
	.align	16
	.zero		1024


//--------------------- .nv.constant0.triton_poi_fused_add_6 --------------------------
	.section	.nv.constant0.triton_poi_fused_add_6,"a",@progbits
	.sectionflags	@""
	.align	4
.nv.constant0.triton_poi_fused_add_6:
	.zero		592
